//
// Generated by NVIDIA NVVM Compiler
//
// Compiler Build ID: CL-36424714
// Cuda compilation tools, release 13.0, V13.0.88
// Based on NVVM 20.0.0
//

.version 9.0
.target sm_100
.address_size 64

	// .globl	_Z18gpu_shared_mem_sumPiS_
.extern .shared .align 16 .b8 sdata[];

.visible .entry _Z18gpu_shared_mem_sumPiS_(
	.param .u64 .ptr .align 1 _Z18gpu_shared_mem_sumPiS__param_0,
	.param .u64 .ptr .align 1 _Z18gpu_shared_mem_sumPiS__param_1
)
{
	.reg .pred 	%p<5>;
	.reg .b32 	%r<21>;
	.reg .b64 	%rd<9>;

	ld.param.u64 	%rd2, [_Z18gpu_shared_mem_sumPiS__param_0];
	ld.param.u64 	%rd1, [_Z18gpu_shared_mem_sumPiS__param_1];
	cvta.to.global.u64 	%rd3, %rd2;
	mov.u32 	%r1, %tid.x;
	mov.u32 	%r2, %ctaid.x;
	mov.u32 	%r3, %ntid.x;
	mad.lo.s32 	%r7, %r2, %r3, %r1;
	mul.wide.u32 	%rd4, %r7, 4;
	add.s64 	%rd5, %rd3, %rd4;
	ld.global.u32 	%r8, [%rd5];
	shl.b32 	%r9, %r1, 2;
	mov.u32 	%r10, sdata;
	add.s32 	%r4, %r10, %r9;
	st.shared.u32 	[%r4], %r8;
	bar.sync 	0;
	setp.lt.u32 	%p1, %r3, 2;
	@%p1 bra 	$L__BB0_5;
	mov.b32 	%r20, 1;
$L__BB0_2:
	shl.b32 	%r6, %r20, 1;
	add.s32 	%r12, %r6, -1;
	and.b32  	%r13, %r12, %r1;
	setp.ne.s32 	%p2, %r13, 0;
	@%p2 bra 	$L__BB0_4;
	shl.b32 	%r14, %r20, 2;
	add.s32 	%r15, %r4, %r14;
	ld.shared.u32 	%r16, [%r15];
	ld.shared.u32 	%r17, [%r4];
	add.s32 	%r18, %r17, %r16;
	st.shared.u32 	[%r4], %r18;
$L__BB0_4:
	bar.sync 	0;
	setp.lt.u32 	%p3, %r6, %r3;
	mov.u32 	%r20, %r6;
	@%p3 bra 	$L__BB0_2;
$L__BB0_5:
	setp.ne.s32 	%p4, %r1, 0;
	@%p4 bra 	$L__BB0_7;
	ld.shared.u32 	%r19, [sdata];
	cvta.to.global.u64 	%rd6, %rd1;
	mul.wide.u32 	%rd7, %r2, 4;
	add.s64 	%rd8, %rd6, %rd7;
	st.global.u32 	[%rd8], %r19;
$L__BB0_7:
	ret;

}
	// .globl	_Z7gpu_sumPi
.visible .entry _Z7gpu_sumPi(
	.param .u64 .ptr .align 1 _Z7gpu_sumPi_param_0
)
{
	.reg .pred 	%p<4>;
	.reg .b32 	%r<17>;
	.reg .b64 	%rd<7>;

	ld.param.u64 	%rd3, [_Z7gpu_sumPi_param_0];
	cvta.to.global.u64 	%rd1, %rd3;
	mov.u32 	%r5, %ctaid.x;
	mov.u32 	%r6, %ntid.x;
	mov.u32 	%r7, %tid.x;
	mad.lo.s32 	%r1, %r5, %r6, %r7;
	mov.u32 	%r8, %nctaid.x;
	mul.lo.s32 	%r2, %r8, %r6;
	setp.lt.u32 	%p1, %r2, 2;
	@%p1 bra 	$L__BB1_5;
	mul.wide.s32 	%rd4, %r1, 4;
	add.s64 	%rd2, %rd1, %rd4;
	mov.b32 	%r16, 1;
$L__BB1_2:
	shl.b32 	%r4, %r16, 1;
	add.s32 	%r10, %r4, -1;
	and.b32  	%r11, %r10, %r1;
	setp.ne.s32 	%p2, %r11, 0;
	@%p2 bra 	$L__BB1_4;
	add.s32 	%r12, %r16, %r1;
	mul.wide.u32 	%rd5, %r12, 4;
	add.s64 	%rd6, %rd1, %rd5;
	ld.global.u32 	%r13, [%rd6];
	ld.global.u32 	%r14, [%rd2];
	add.s32 	%r15, %r14, %r13;
	st.global.u32 	[%rd2], %r15;
$L__BB1_4:
	bar.sync 	0;
	setp.lt.u32 	%p3, %r4, %r2;
	mov.u32 	%r16, %r4;
	@%p3 bra 	$L__BB1_2;
$L__BB1_5:
	ret;

}


// ===== COMPILED SASS (sm_100) =====

	.target	sm_100

	.elftype	@"ET_EXEC"


//--------------------- .note.nv.tkinfo           --------------------------
	.section	.note.nv.tkinfo,"",@"SHT_NOTE"
	.sectionflags	@"SHF_NOTE_NV_TKINFO"
	.tkinfo
        /*0018*/ 	.word	0x00000002
        /*0030*/ 	.string	""
        /*0030*/ 	.string	"ptxas"
        /*0030*/ 	.string	"Cuda compilation tools, release 13.0, V13.0.88"
        /*0030*/ 	.string	"Build cuda_13.0.r13.0/compiler.36424714_0"
        /*0030*/ 	.string	"-arch sm_100 -m 64 "



//--------------------- .note.nv.cuinfo           --------------------------
	.section	.note.nv.cuinfo,"",@"SHT_NOTE"
	.sectionflags	@"SHF_NOTE_NV_CUINFO"
        /*0018*/ 	.short	0x0002
        /*001a*/ 	.short	0x0064
        /*001c*/ 	.short	0x0082
	.zero		2


//--------------------- .nv.info                  --------------------------
	.section	.nv.info,"",@"SHT_CUDA_INFO"
	.align	4


	//----- nvinfo : EIATTR_REGCOUNT
	.align		4
        /*0000*/ 	.byte	0x04, 0x2f
        /*0002*/ 	.short	(.L_1 - .L_0)
	.align		4
.L_0:
        /*0004*/ 	.word	index@(_Z18gpu_shared_mem_sumPiS_)
        /*0008*/ 	.word	0x0000000b


	//----- nvinfo : EIATTR_FRAME_SIZE
	.align		4
.L_1:
        /*000c*/ 	.byte	0x04, 0x11
        /*000e*/ 	.short	(.L_3 - .L_2)
	.align		4
.L_2:
        /*0010*/ 	.word	index@(_Z18gpu_shared_mem_sumPiS_)
        /*0014*/ 	.word	0x00000000


	//----- nvinfo : EIATTR_REGCOUNT
	.align		4
.L_3:
        /*0018*/ 	.byte	0x04, 0x2f
        /*001a*/ 	.short	(.L_5 - .L_4)
	.align		4
.L_4:
        /*001c*/ 	.word	index@(_Z7gpu_sumPi)
        /*0020*/ 	.word	0x0000000e


	//----- nvinfo : EIATTR_FRAME_SIZE
	.align		4
.L_5:
        /*0024*/ 	.byte	0x04, 0x11
        /*0026*/ 	.short	(.L_7 - .L_6)
	.align		4
.L_6:
        /*0028*/ 	.word	index@(_Z7gpu_sumPi)
        /*002c*/ 	.word	0x00000000


	//----- nvinfo : EIATTR_MIN_STACK_SIZE
	.align		4
.L_7:
        /*0030*/ 	.byte	0x04, 0x12
        /*0032*/ 	.short	(.L_9 - .L_8)
	.align		4
.L_8:
        /*0034*/ 	.word	index@(_Z7gpu_sumPi)
        /*0038*/ 	.word	0x00000000


	//----- nvinfo : EIATTR_MIN_STACK_SIZE
	.align		4
.L_9:
        /*003c*/ 	.byte	0x04, 0x12
        /*003e*/ 	.short	(.L_11 - .L_10)
	.align		4
.L_10:
        /*0040*/ 	.word	index@(_Z18gpu_shared_mem_sumPiS_)
        /*0044*/ 	.word	0x00000000
.L_11:


//--------------------- .nv.compat                --------------------------
	.section	.nv.compat,"",@"SHT_CUDA_COMPAT_INFO"
	.align	4
        /*0000*/ 	.byte	0x02, 0x09, 0x00, 0x00, 0x02, 0x02, 0x01, 0x00, 0x02, 0x05, 0x05, 0x00, 0x03, 0x07, 0x01, 0x01
        /*0010*/ 	.byte	0x02, 0x03, 0x00, 0x00, 0x02, 0x06, 0x01, 0x00, 0x04, 0x0b, 0x08, 0x00, 0x09, 0x00, 0x00, 0x00
        /*0020*/ 	.byte	0x00, 0x00, 0x00, 0x00


//--------------------- .nv.info._Z7gpu_sumPi     --------------------------
	.section	.nv.info._Z7gpu_sumPi,"",@"SHT_CUDA_INFO"
	.sectionflags	@""
	.align	4


	//----- nvinfo : EIATTR_CUDA_API_VERSION
	.align		4
        /*0000*/ 	.byte	0x04, 0x37
        /*0002*/ 	.short	(.L_13 - .L_12)
.L_12:
        /*0004*/ 	.word	0x00000082


	//----- nvinfo : EIATTR_KPARAM_INFO
	.align		4
.L_13:
        /*0008*/ 	.byte	0x04, 0x17
        /*000a*/ 	.short	(.L_15 - .L_14)
.L_14:
        /*000c*/ 	.word	0x00000000
        /*0010*/ 	.short	0x0000
        /*0012*/ 	.short	0x0000
        /*0014*/ 	.byte	0x00, 0xf5, 0x21, 0x00


	//----- nvinfo : EIATTR_SPARSE_MMA_MASK
	.align		4
.L_15:
        /*0018*/ 	.byte	0x03, 0x50
        /*001a*/ 	.short	0x0000


	//----- nvinfo : EIATTR_MAXREG_COUNT
	.align		4
        /*001c*/ 	.byte	0x03, 0x1b
        /*001e*/ 	.short	0x00ff


	//----- nvinfo : EIATTR_NUM_BARRIERS
	.align		4
        /*0020*/ 	.byte	0x02, 0x4c
        /*0022*/ 	.byte	0x01
	.zero		1


	//----- nvinfo : EIATTR_MERCURY_ISA_VERSION
	.align		4
        /*0024*/ 	.byte	0x03, 0x5f
        /*0026*/ 	.short	0x0101


	//----- nvinfo : EIATTR_VRC_CTA_INIT_COUNT
	.align		4
        /*0028*/ 	.byte	0x02, 0x4a
	.zero		1
	.zero		1


	//----- nvinfo : EIATTR_EXIT_INSTR_OFFSETS
	.align		4
        /*002c*/ 	.byte	0x04, 0x1c
        /*002e*/ 	.short	(.L_17 - .L_16)


	//   ....[0]....
.L_16:
        /*0030*/ 	.word	0x00000070


	//   ....[1]....
        /*0034*/ 	.word	0x000001e0


	//----- nvinfo : EIATTR_CRS_STACK_SIZE
	.align		4
.L_17:
        /*0038*/ 	.byte	0x04, 0x1e
        /*003a*/ 	.short	(.L_19 - .L_18)
.L_18:
        /*003c*/ 	.word	0x00000000


	//----- nvinfo : EIATTR_CBANK_PARAM_SIZE
	.align		4
.L_19:
        /*0040*/ 	.byte	0x03, 0x19
        /*0042*/ 	.short	0x0008


	//----- nvinfo : EIATTR_PARAM_CBANK
	.align		4
        /*0044*/ 	.byte	0x04, 0x0a
        /*0046*/ 	.short	(.L_21 - .L_20)
	.align		4
.L_20:
        /*0048*/ 	.word	index@(.nv.constant0._Z7gpu_sumPi)
        /*004c*/ 	.short	0x0380
        /*004e*/ 	.short	0x0008


	//----- nvinfo : EIATTR_SW_WAR
	.align		4
.L_21:
        /*0050*/ 	.byte	0x04, 0x36
        /*0052*/ 	.short	(.L_23 - .L_22)
.L_22:
        /*0054*/ 	.word	0x00000008
.L_23:


//--------------------- .nv.info._Z18gpu_shared_mem_sumPiS_ --------------------------
	.section	.nv.info._Z18gpu_shared_mem_sumPiS_,"",@"SHT_CUDA_INFO"
	.sectionflags	@""
	.align	4


	//----- nvinfo : EIATTR_CUDA_API_VERSION
	.align		4
        /*0000*/ 	.byte	0x04, 0x37
        /*0002*/ 	.short	(.L_25 - .L_24)
.L_24:
        /*0004*/ 	.word	0x00000082


	//----- nvinfo : EIATTR_KPARAM_INFO
	.align		4
.L_25:
        /*0008*/ 	.byte	0x04, 0x17
        /*000a*/ 	.short	(.L_27 - .L_26)
.L_26:
        /*000c*/ 	.word	0x00000000
        /*0010*/ 	.short	0x0001
        /*0012*/ 	.short	0x0008
        /*0014*/ 	.byte	0x00, 0xf5, 0x21, 0x00


	//----- nvinfo : EIATTR_KPARAM_INFO
	.align		4
.L_27:
        /*0018*/ 	.byte	0x04, 0x17
        /*001a*/ 	.short	(.L_29 - .L_28)
.L_28:
        /*001c*/ 	.word	0x00000000
        /*0020*/ 	.short	0x0000
        /*0022*/ 	.short	0x0000
        /*0024*/ 	.byte	0x00, 0xf5, 0x21, 0x00


	//----- nvinfo : EIATTR_SPARSE_MMA_MASK
	.align		4
.L_29:
        /*0028*/ 	.byte	0x03, 0x50
        /*002a*/ 	.short	0x0000


	//----- nvinfo : EIATTR_MAXREG_COUNT
	.align		4
        /*002c*/ 	.byte	0x03, 0x1b
        /*002e*/ 	.short	0x00ff


	//----- nvinfo : EIATTR_NUM_BARRIERS
	.align		4
        /*0030*/ 	.byte	0x02, 0x4c
        /*0032*/ 	.byte	0x01
	.zero		1


	//----- nvinfo : EIATTR_MERCURY_ISA_VERSION
	.align		4
        /*0034*/ 	.byte	0x03, 0x5f
        /*0036*/ 	.short	0x0101


	//----- nvinfo : EIATTR_VRC_CTA_INIT_COUNT
	.align		4
        /*0038*/ 	.byte	0x02, 0x4a
	.zero		1
	.zero		1


	//----- nvinfo : EIATTR_EXIT_INSTR_OFFSETS
	.align		4
        /*003c*/ 	.byte	0x04, 0x1c
        /*003e*/ 	.short	(.L_31 - .L_30)


	//   ....[0]....
.L_30:
        /*0040*/ 	.word	0x000001f0


	//   ....[1]....
        /*0044*/ 	.word	0x00000270


	//----- nvinfo : EIATTR_CBANK_PARAM_SIZE
	.align		4
.L_31:
        /*0048*/ 	.byte	0x03, 0x19
        /*004a*/ 	.short	0x0010


	//----- nvinfo : EIATTR_PARAM_CBANK
	.align		4
        /*004c*/ 	.byte	0x04, 0x0a
        /*004e*/ 	.short	(.L_33 - .L_32)
	.align		4
.L_32:
        /*0050*/ 	.word	index@(.nv.constant0._Z18gpu_shared_mem_sumPiS_)
        /*0054*/ 	.short	0x0380
        /*0056*/ 	.short	0x0010


	//----- nvinfo : EIATTR_SW_WAR
	.align		4
.L_33:
        /*0058*/ 	.byte	0x04, 0x36
        /*005a*/ 	.short	(.L_35 - .L_34)
.L_34:
        /*005c*/ 	.word	0x00000008
.L_35:


//--------------------- .nv.callgraph             --------------------------
	.section	.nv.callgraph,"",@"SHT_CUDA_CALLGRAPH"
	.align	4
	.sectionentsize	8
	.align		4
        /*0000*/ 	.word	0x00000000
	.align		4
        /*0004*/ 	.word	0xffffffff
	.align		4
        /*0008*/ 	.word	0x00000000
	.align		4
        /*000c*/ 	.word	0xfffffffe
	.align		4
        /*0010*/ 	.word	0x00000000
	.align		4
        /*0014*/ 	.word	0xfffffffd
	.align		4
        /*0018*/ 	.word	0x00000000
	.align		4
        /*001c*/ 	.word	0xfffffffc


//--------------------- .text._Z7gpu_sumPi        --------------------------
	.section	.text._Z7gpu_sumPi,"ax",@progbits
	.align	128
        .global         _Z7gpu_sumPi
        .type           _Z7gpu_sumPi,@function
        .size           _Z7gpu_sumPi,(.L_x_7 - _Z7gpu_sumPi)
        .other          _Z7gpu_sumPi,@"STO_CUDA_ENTRY STV_DEFAULT"
_Z7gpu_sumPi:
.text._Z7gpu_sumPi:
[----:B------:R-:W-:Y:S08]  /*0000*/  LDC R1, c[0x0][0x37c] ;  /* 0x0000df00ff017b82 */ /* 0x000ff00000000800 */
[----:B------:R-:W0:Y:S01]  /*0010*/  LDC R9, c[0x0][0x360] ;  /* 0x0000d800ff097b82 */ /* 0x000e220000000800 */
[----:B------:R-:W0:Y:S01]  /*0020*/  LDCU UR4, c[0x0][0x370] ;  /* 0x00006e00ff0477ac */ /* 0x000e220008000800 */
[----:B------:R-:W1:Y:S01]  /*0030*/  S2R R0, SR_TID.X ;  /* 0x0000000000007919 */ /* 0x000e620000002100 */
[----:B0-----:R-:W-:-:S05]  /*0040*/  IMAD R8, R9, UR4, RZ ;  /* 0x0000000409087c24 */ /* 0x001fca000f8e02ff */
[----:B------:R-:W0:Y:S01]  /*0050*/  S2UR UR4, SR_CTAID.X ;  /* 0x00000000000479c3 */ /* 0x000e220000002500 */
[----:B------:R-:W-:-:S13]  /*0060*/  ISETP.GE.U32.AND P0, PT, R8, 0x2, PT ;  /* 0x000000020800780c */ /* 0x000fda0003f06070 */
[----:B01----:R-:W-:Y:S05]  /*0070*/  @!P0 EXIT ;  /* 0x000000000000894d */ /* 0x003fea0003800000 */
[----:B------:R-:W0:Y:S01]  /*0080*/  LDC.64 R2, c[0x0][0x380] ;  /* 0x0000e000ff027b82 */ /* 0x000e220000000a00 */
[----:B------:R-:W-:Y:S01]  /*0090*/  IMAD R9, R9, UR4, R0 ;  /* 0x0000000409097c24 */ /* 0x000fe2000f8e0200 */
[----:B------:R-:W1:Y:S01]  /*00a0*/  LDCU.64 UR8, c[0x0][0x358] ;  /* 0x00006b00ff0877ac */ /* 0x000e620008000a00 */
[----:B------:R-:W-:-:S05]  /*00b0*/  UMOV UR4, 0x1 ;  /* 0x0000000100047882 */ /* 0x000fca0000000000 */
[----:B------:R-:W2:Y:S01]  /*00c0*/  LDC.64 R6, c[0x0][0x380] ;  /* 0x0000e000ff067b82 */ /* 0x000ea20000000a00 */
[----:B01----:R-:W-:-:S07]  /*00d0*/  IMAD.WIDE R2, R9, 0x4, R2 ;  /* 0x0000000409027825 */ /* 0x003fce00078e0202 */
.L_x_2:
[----:B------:R-:W-:Y:S01]  /*00e0*/  USHF.L.U32 UR5, UR4, 0x1, URZ ;  /* 0x0000000104057899 */ /* 0x000fe200080006ff */
[----:B------:R-:W-:Y:S03]  /*00f0*/  BSSY.RECONVERGENT B0, `(.L_x_0) ;  /* 0x000000a000007945 */ /* 0x000fe60003800200 */
[----:B------:R-:W-:-:S06]  /*0100*/  UIADD3 UR6, UPT, UPT, UR5, -0x1, URZ ;  /* 0xffffffff05067890 */ /* 0x000fcc000fffe0ff */
[----:B------:R-:W-:-:S13]  /*0110*/  LOP3.LUT P0, RZ, R9, UR6, RZ, 0xc0, !PT ;  /* 0x0000000609ff7c12 */ /* 0x000fda000f80c0ff */
[----:B0-----:R-:W-:Y:S05]  /*0120*/  @P0 BRA `(.L_x_1) ;  /* 0x0000000000180947 */ /* 0x001fea0003800000 */
[----:B------:R-:W-:Y:S01]  /*0130*/  IADD3 R5, PT, PT, R9, UR4, RZ ;  /* 0x0000000409057c10 */ /* 0x000fe2000fffe0ff */
[----:B------:R-:W3:Y:S04]  /*0140*/  LDG.E R11, desc[UR8][R2.64] ;  /* 0x00000008020b7981 */ /* 0x000ee8000c1e1900 */
[----:B--2---:R-:W-:-:S06]  /*0150*/  IMAD.WIDE.U32 R4, R5, 0x4, R6 ;  /* 0x0000000405047825 */ /* 0x004fcc00078e0006 */
[----:B------:R-:W3:Y:S02]  /*0160*/  LDG.E R4, desc[UR8][R4.64] ;  /* 0x0000000804047981 */ /* 0x000ee4000c1e1900 */
[----:B---3--:R-:W-:-:S05]  /*0170*/  IADD3 R11, PT, PT, R4, R11, RZ ;  /* 0x0000000b040b7210 */ /* 0x008fca0007ffe0ff */
[----:B------:R0:W-:Y:S02]  /*0180*/  STG.E desc[UR8][R2.64], R11 ;  /* 0x0000000b02007986 */ /* 0x0001e4000c101908 */
.L_x_1:
[----:B------:R-:W-:Y:S05]  /*0190*/  BSYNC.RECONVERGENT B0 ;  /* 0x0000000000007941 */ /* 0x000fea0003800200 */
.L_x_0:
[----:B------:R-:W-:Y:S01]  /*01a0*/  BAR.SYNC.DEFER_BLOCKING 0x0 ;  /* 0x0000000000007b1d */ /* 0x000fe20000010000 */
[----:B------:R-:W-:-:S05]  /*01b0*/  ISETP.LE.U32.AND P0, PT, R8, UR5, PT ;  /* 0x0000000508007c0c */ /* 0x000fca000bf03070 */
[----:B------:R-:W-:-:S08]  /*01c0*/  UMOV UR4, UR5 ;  /* 0x0000000500047c82 */ /* 0x000fd00008000000 */
[----:B------:R-:W-:Y:S05]  /*01d0*/  @!P0 BRA `(.L_x_2) ;  /* 0xfffffffc00c08947 */ /* 0x000fea000383ffff */
[----:B------:R-:W-:Y:S05]  /*01e0*/  EXIT ;  /* 0x000000000000794d */ /* 0x000fea0003800000 */
.L_x_3:
[----:B------:R-:W-:-:S00]  /*01f0*/  BRA `(.L_x_3) ;  /* 0xfffffffc00fc7947 */ /* 0x000fc0000383ffff */
[----:B------:R-:W-:-:S00]  /*0200*/  NOP ;  /* 0x0000000000007918 */ /* 0x000fc00000000000 */
[----:B------:R-:W-:-:S00]  /*0210*/  NOP ;  /* 0x0000000000007918 */ /* 0x000fc00000000000 */
[----:B------:R-:W-:-:S00]  /*0220*/  NOP ;  /* 0x0000000000007918 */ /* 0x000fc00000000000 */
[----:B------:R-:W-:-:S00]  /*0230*/  NOP ;  /* 0x0000000000007918 */ /* 0x000fc00000000000 */
[----:B------:R-:W-:-:S00]  /*0240*/  NOP ;  /* 0x0000000000007918 */ /* 0x000fc00000000000 */
[----:B------:R-:W-:-:S00]  /*0250*/  NOP ;  /* 0x0000000000007918 */ /* 0x000fc00000000000 */
[----:B------:R-:W-:-:S00]  /*0260*/  NOP ;  /* 0x0000000000007918 */ /* 0x000fc00000000000 */
[----:B------:R-:W-:-:S00]  /*0270*/  NOP ;  /* 0x0000000000007918 */ /* 0x000fc00000000000 */
.L_x_7:


//--------------------- .text._Z18gpu_shared_mem_sumPiS_ --------------------------
	.section	.text._Z18gpu_shared_mem_sumPiS_,"ax",@progbits
	.align	128
        .global         _Z18gpu_shared_mem_sumPiS_
        .type           _Z18gpu_shared_mem_sumPiS_,@function
        .size           _Z18gpu_shared_mem_sumPiS_,(.L_x_8 - _Z18gpu_shared_mem_sumPiS_)
        .other          _Z18gpu_shared_mem_sumPiS_,@"STO_CUDA_ENTRY STV_DEFAULT"
_Z18gpu_shared_mem_sumPiS_:
.text._Z18gpu_shared_mem_sumPiS_:
[----:B------:R-:W-:Y:S01]  /*0000*/  LDC R1, c[0x0][0x37c] ;  /* 0x0000df00ff017b82 */ /* 0x000fe20000000800 */
[----:B------:R-:W0:Y:S07]  /*0010*/  S2R R7, SR_TID.X ;  /* 0x0000000000077919 */ /* 0x000e2e0000002100 */
[----:B------:R-:W1:Y:S01]  /*0020*/  LDC.64 R2, c[0x0][0x380] ;  /* 0x0000e000ff027b82 */ /* 0x000e620000000a00 */
[----:B------:R-:W0:Y:S01]  /*0030*/  LDCU UR8, c[0x0][0x360] ;  /* 0x00006c00ff0877ac */ /* 0x000e220008000800 */
[----:B------:R-:W0:Y:S01]  /*0040*/  S2R R6, SR_CTAID.X ;  /* 0x0000000000067919 */ /* 0x000e220000002500 */
[----:B------:R-:W2:Y:S01]  /*0050*/  LDCU.64 UR6, c[0x0][0x358] ;  /* 0x00006b00ff0677ac */ /* 0x000ea20008000a00 */
[----:B0-----:R-:W-:-:S04]  /*0060*/  IMAD R5, R6, UR8, R7 ;  /* 0x0000000806057c24 */ /* 0x001fc8000f8e0207 */
[----:B-1----:R-:W-:-:S06]  /*0070*/  IMAD.WIDE.U32 R2, R5, 0x4, R2 ;  /* 0x0000000405027825 */ /* 0x002fcc00078e0002 */
[----:B--2---:R-:W2:Y:S01]  /*0080*/  LDG.E R2, desc[UR6][R2.64] ;  /* 0x0000000602027981 */ /* 0x004ea2000c1e1900 */
[----:B------:R-:W0:Y:S01]  /*0090*/  S2UR UR5, SR_CgaCtaId ;  /* 0x00000000000579c3 */ /* 0x000e220000008800 */
[----:B------:R-:W-:Y:S01]  /*00a0*/  UMOV UR4, 0x400 ;  /* 0x0000040000047882 */ /* 0x000fe20000000000 */
[----:B------:R-:W-:Y:S01]  /*00b0*/  UISETP.GE.U32.AND UP0, UPT, UR8, 0x2, UPT ;  /* 0x000000020800788c */ /* 0x000fe2000bf06070 */
[----:B------:R-:W-:Y:S01]  /*00c0*/  ISETP.NE.AND P0, PT, R7, RZ, PT ;  /* 0x000000ff0700720c */ /* 0x000fe20003f05270 */
[----:B0-----:R-:W-:-:S06]  /*00d0*/  ULEA UR4, UR5, UR4, 0x18 ;  /* 0x0000000405047291 */ /* 0x001fcc000f8ec0ff */
[----:B------:R-:W-:-:S05]  /*00e0*/  LEA R5, R7, UR4, 0x2 ;  /* 0x0000000407057c11 */ /* 0x000fca000f8e10ff */
[----:B--2---:R0:W-:Y:S01]  /*00f0*/  STS [R5], R2 ;  /* 0x0000000205007388 */ /* 0x0041e20000000800 */
[----:B------:R-:W-:Y:S06]  /*0100*/  BAR.SYNC.DEFER_BLOCKING 0x0 ;  /* 0x0000000000007b1d */ /* 0x000fec0000010000 */
[----:B------:R-:W-:Y:S05]  /*0110*/  BRA.U !UP0, `(.L_x_4) ;  /* 0x0000000108347547 */ /* 0x000fea000b800000 */
[----:B------:R-:W-:-:S07]  /*0120*/  IMAD.MOV.U32 R0, RZ, RZ, 0x1 ;  /* 0x00000001ff007424 */ /* 0x000fce00078e00ff */
.L_x_5:
[----:B------:R-:W-:-:S05]  /*0130*/  IMAD.SHL.U32 R8, R0, 0x2, RZ ;  /* 0x0000000200087824 */ /* 0x000fca00078e00ff */
[----:B0-----:R-:W-:-:S04]  /*0140*/  IADD3 R2, PT, PT, R8, -0x1, RZ ;  /* 0xffffffff08027810 */ /* 0x001fc80007ffe0ff */
[----:B------:R-:W-:-:S13]  /*0150*/  LOP3.LUT P1, RZ, R2, R7, RZ, 0xc0, !PT ;  /* 0x0000000702ff7212 */ /* 0x000fda000782c0ff */
[----:B------:R-:W-:Y:S01]  /*0160*/  @!P1 IMAD R2, R0, 0x4, R5 ;  /* 0x0000000400029824 */ /* 0x000fe200078e0205 */
[----:B------:R-:W-:Y:S01]  /*0170*/  @!P1 LDS R3, [R5] ;  /* 0x0000000005039984 */ /* 0x000fe20000000800 */
[----:B------:R-:W-:-:S04]  /*0180*/  MOV R0, R8 ;  /* 0x0000000800007202 */ /* 0x000fc80000000f00 */
[----:B------:R-:W0:Y:S02]  /*0190*/  @!P1 LDS R2, [R2] ;  /* 0x0000000002029984 */ /* 0x000e240000000800 */
[----:B0-----:R-:W-:-:S05]  /*01a0*/  @!P1 IADD3 R4, PT, PT, R2, R3, RZ ;  /* 0x0000000302049210 */ /* 0x001fca0007ffe0ff */
[----:B------:R1:W-:Y:S01]  /*01b0*/  @!P1 STS [R5], R4 ;  /* 0x0000000405009388 */ /* 0x0003e20000000800 */
[----:B------:R-:W-:Y:S01]  /*01c0*/  BAR.SYNC.DEFER_BLOCKING 0x0 ;  /* 0x0000000000007b1d */ /* 0x000fe20000010000 */
[----:B------:R-:W-:-:S13]  /*01d0*/  ISETP.GE.U32.AND P1, PT, R8, UR8, PT ;  /* 0x0000000808007c0c */ /* 0x000fda000bf26070 */
[----:B-1----:R-:W-:Y:S05]  /*01e0*/  @!P1 BRA `(.L_x_5) ;  /* 0xfffffffc00d09947 */ /* 0x002fea000383ffff */
.L_x_4:
[----:B------:R-:W-:Y:S05]  /*01f0*/  @P0 EXIT ;  /* 0x000000000000094d */ /* 0x000fea0003800000 */
[----:B------:R-:W1:Y:S01]  /*0200*/  S2UR UR5, SR_CgaCtaId ;  /* 0x00000000000579c3 */ /* 0x000e620000008800 */
[----:B------:R-:W-:-:S07]  /*0210*/  UMOV UR4, 0x400 ;  /* 0x0000040000047882 */ /* 0x000fce0000000000 */
[----:B0-----:R-:W0:Y:S01]  /*0220*/  LDC.64 R2, c[0x0][0x388] ;  /* 0x0000e200ff027b82 */ /* 0x001e220000000a00 */
[----:B-1----:R-:W-:Y:S01]  /*0230*/  ULEA UR4, UR5, UR4, 0x18 ;  /* 0x0000000405047291 */ /* 0x002fe2000f8ec0ff */
[----:B0-----:R-:W-:-:S08]  /*0240*/  IMAD.WIDE.U32 R2, R6, 0x4, R2 ;  /* 0x0000000406027825 */ /* 0x001fd000078e0002 */
[----:B------:R-:W0:Y:S04]  /*0250*/  LDS R5, [UR4] ;  /* 0x00000004ff057984 */ /* 0x000e280008000800 */
[----:B0-----:R-:W-:Y:S01]  /*0260*/  STG.E desc[UR6][R2.64], R5 ;  /* 0x0000000502007986 */ /* 0x001fe2000c101906 */
[----:B------:R-:W-:Y:S05]  /*0270*/  EXIT ;  /* 0x000000000000794d */ /* 0x000fea0003800000 */
.L_x_6:
        /* <DEDUP_REMOVED lines=16> */
.L_x_8:


//--------------------- .nv.shared._Z7gpu_sumPi   --------------------------
	.section	.nv.shared._Z7gpu_sumPi,"aw",@nobits
	.sectionflags	@""
	.align	16
	.zero		1024


//--------------------- .nv.shared.reserved.0     --------------------------
	.section	.nv.shared.reserved.0,"aw",@nobits
	.weak		__nv_reservedSMEM_offset_0_alias
	.size		__nv_reservedSMEM_offset_0_alias, 0, 64
	.other		__nv_reservedSMEM_offset_0_alias,@"STO_CUDA_RESERVED_SHARED STV_DEFAULT"
__nv_reservedSMEM_offset_0_alias:
	.zero		0
	.zero		64


//--------------------- .nv.shared._Z18gpu_shared_mem_sumPiS_ --------------------------
	.section	.nv.shared._Z18gpu_shared_mem_sumPiS_,"aw",@nobits
	.sectionflags	@""
	.align	16
	.zero		1024


//--------------------- .nv.constant0._Z7gpu_sumPi --------------------------
	.section	.nv.constant0._Z7gpu_sumPi,"a",@progbits
	.sectionflags	@""
	.align	4
.nv.constant0._Z7gpu_sumPi:
	.zero		904


//--------------------- .nv.constant0._Z18gpu_shared_mem_sumPiS_ --------------------------
	.section	.nv.constant0._Z18gpu_shared_mem_sumPiS_,"a",@progbits
	.sectionflags	@""
	.align	4
.nv.constant0._Z18gpu_shared_mem_sumPiS_:
	.zero		912


//--------------------- SYMBOLS --------------------------

	.type		.nv.reservedSmem.offset0,@object
	.size		.nv.reservedSmem.offset0,0x4
	.type		.nv.reservedSmem.cap,@object
	.size		.nv.reservedSmem.cap,0x4
